//
// Generated by NVIDIA NVVM Compiler
//
// Compiler Build ID: CL-36424714
// Cuda compilation tools, release 13.0, V13.0.88
// Based on NVVM 20.0.0
//

.version 9.0
.target sm_100
.address_size 64

	// .globl	srwma_batch_f32
.extern .shared .align 16 .b8 shared_weights[];

.visible .entry srwma_batch_f32(
	.param .u64 .ptr .align 1 srwma_batch_f32_param_0,
	.param .u64 .ptr .align 1 srwma_batch_f32_param_1,
	.param .u64 .ptr .align 1 srwma_batch_f32_param_2,
	.param .u64 .ptr .align 1 srwma_batch_f32_param_3,
	.param .u64 .ptr .align 1 srwma_batch_f32_param_4,
	.param .u32 srwma_batch_f32_param_5,
	.param .u32 srwma_batch_f32_param_6,
	.param .u32 srwma_batch_f32_param_7,
	.param .u64 .ptr .align 1 srwma_batch_f32_param_8
)
{
	.reg .pred 	%p<18>;
	.reg .b32 	%r<43>;
	.reg .b32 	%f<21>;
	.reg .b64 	%rd<32>;

	ld.param.u64 	%rd8, [srwma_batch_f32_param_0];
	ld.param.u64 	%rd4, [srwma_batch_f32_param_1];
	ld.param.u64 	%rd5, [srwma_batch_f32_param_2];
	ld.param.u64 	%rd6, [srwma_batch_f32_param_3];
	ld.param.u64 	%rd7, [srwma_batch_f32_param_4];
	ld.param.u32 	%r27, [srwma_batch_f32_param_5];
	ld.param.u32 	%r28, [srwma_batch_f32_param_6];
	ld.param.u32 	%r29, [srwma_batch_f32_param_7];
	ld.param.u64 	%rd9, [srwma_batch_f32_param_8];
	cvta.to.global.u64 	%rd1, %rd9;
	cvta.to.global.u64 	%rd2, %rd8;
	mov.u32 	%r1, %ctaid.y;
	setp.ge.s32 	%p1, %r1, %r29;
	@%p1 bra 	$L__BB0_19;
	cvta.to.global.u64 	%rd10, %rd5;
	cvta.to.global.u64 	%rd11, %rd6;
	mul.wide.u32 	%rd12, %r1, 4;
	add.s64 	%rd13, %rd10, %rd12;
	ld.global.nc.u32 	%r2, [%rd13];
	add.s64 	%rd14, %rd11, %rd12;
	ld.global.nc.u32 	%r3, [%rd14];
	setp.lt.s32 	%p2, %r2, 2;
	setp.lt.s32 	%p3, %r28, 1;
	or.pred  	%p4, %p3, %p2;
	@%p4 bra 	$L__BB0_19;
	add.s32 	%r4, %r2, -1;
	mov.u32 	%r5, %tid.x;
	setp.ge.u32 	%p5, %r5, %r4;
	@%p5 bra 	$L__BB0_5;
	mov.u32 	%r6, %ntid.x;
	cvta.to.global.u64 	%rd3, %rd4;
	mul.lo.s32 	%r7, %r27, %r1;
	mov.u32 	%r40, %r5;
$L__BB0_4:
	add.s32 	%r30, %r40, %r7;
	mul.wide.s32 	%rd15, %r30, 4;
	add.s64 	%rd16, %rd3, %rd15;
	ld.global.nc.f32 	%f8, [%rd16];
	shl.b32 	%r31, %r40, 2;
	mov.u32 	%r32, shared_weights;
	add.s32 	%r33, %r32, %r31;
	st.shared.f32 	[%r33], %f8;
	add.s32 	%r40, %r40, %r6;
	setp.lt.s32 	%p6, %r40, %r4;
	@%p6 bra 	$L__BB0_4;
$L__BB0_5:
	bar.sync 	0;
	cvta.to.global.u64 	%rd17, %rd7;
	add.s64 	%rd19, %rd17, %rd12;
	ld.global.nc.f32 	%f1, [%rd19];
	mov.u32 	%r34, %ctaid.x;
	mov.u32 	%r10, %ntid.x;
	mad.lo.s32 	%r41, %r34, %r10, %r5;
	setp.ge.s32 	%p7, %r41, %r28;
	@%p7 bra 	$L__BB0_19;
	mul.lo.s32 	%r12, %r28, %r1;
	mov.u32 	%r35, %nctaid.x;
	mul.lo.s32 	%r13, %r35, %r10;
$L__BB0_7:
	add.s32 	%r15, %r41, %r12;
	setp.lt.s32 	%p8, %r41, %r3;
	@%p8 bra 	$L__BB0_20;
	mov.f32 	%f20, 0f00000000;
	mov.b32 	%r42, 0;
$L__BB0_9:
	.pragma "nounroll";
	sub.s32 	%r17, %r41, %r42;
	setp.lt.s32 	%p9, %r17, 0;
	@%p9 bra 	$L__BB0_17;
	mul.wide.u32 	%rd20, %r17, 4;
	add.s64 	%rd21, %rd2, %rd20;
	ld.global.nc.f32 	%f10, [%rd21];
	shl.b32 	%r37, %r42, 2;
	mov.u32 	%r38, shared_weights;
	add.s32 	%r18, %r38, %r37;
	ld.shared.f32 	%f11, [%r18];
	fma.rn.f32 	%f20, %f10, %f11, %f20;
	add.s32 	%r19, %r42, 1;
	setp.eq.s32 	%p10, %r19, %r4;
	@%p10 bra 	$L__BB0_17;
	sub.s32 	%r20, %r41, %r19;
	setp.lt.s32 	%p11, %r20, 0;
	@%p11 bra 	$L__BB0_17;
	mul.wide.u32 	%rd22, %r20, 4;
	add.s64 	%rd23, %rd2, %rd22;
	ld.global.nc.f32 	%f12, [%rd23];
	ld.shared.f32 	%f13, [%r18+4];
	fma.rn.f32 	%f20, %f12, %f13, %f20;
	add.s32 	%r21, %r42, 2;
	setp.eq.s32 	%p12, %r21, %r4;
	@%p12 bra 	$L__BB0_17;
	sub.s32 	%r22, %r41, %r21;
	setp.lt.s32 	%p13, %r22, 0;
	@%p13 bra 	$L__BB0_17;
	mul.wide.u32 	%rd24, %r22, 4;
	add.s64 	%rd25, %rd2, %rd24;
	ld.global.nc.f32 	%f14, [%rd25];
	ld.shared.f32 	%f15, [%r18+8];
	fma.rn.f32 	%f20, %f14, %f15, %f20;
	add.s32 	%r23, %r42, 3;
	setp.eq.s32 	%p14, %r23, %r4;
	@%p14 bra 	$L__BB0_17;
	sub.s32 	%r24, %r41, %r23;
	setp.lt.s32 	%p15, %r24, 0;
	@%p15 bra 	$L__BB0_17;
	mul.wide.u32 	%rd26, %r24, 4;
	add.s64 	%rd27, %rd2, %rd26;
	ld.global.nc.f32 	%f16, [%rd27];
	ld.shared.f32 	%f17, [%r18+12];
	fma.rn.f32 	%f20, %f16, %f17, %f20;
	add.s32 	%r42, %r42, 4;
	setp.ne.s32 	%p16, %r42, %r4;
	@%p16 bra 	$L__BB0_9;
$L__BB0_17:
	mul.f32 	%f18, %f1, %f20;
	mul.wide.s32 	%rd28, %r15, 4;
	add.s64 	%rd29, %rd1, %rd28;
	st.global.f32 	[%rd29], %f18;
$L__BB0_18:
	add.s32 	%r41, %r41, %r13;
	setp.lt.s32 	%p17, %r41, %r28;
	@%p17 bra 	$L__BB0_7;
$L__BB0_19:
	ret;
$L__BB0_20:
	mul.wide.s32 	%rd30, %r15, 4;
	add.s64 	%rd31, %rd1, %rd30;
	mov.b32 	%r39, 2143289344;
	st.global.u32 	[%rd31], %r39;
	bra.uni 	$L__BB0_18;

}
	// .globl	srwma_many_series_one_param_f32
.visible .entry srwma_many_series_one_param_f32(
	.param .u64 .ptr .align 1 srwma_many_series_one_param_f32_param_0,
	.param .u64 .ptr .align 1 srwma_many_series_one_param_f32_param_1,
	.param .u64 .ptr .align 1 srwma_many_series_one_param_f32_param_2,
	.param .u32 srwma_many_series_one_param_f32_param_3,
	.param .f32 srwma_many_series_one_param_f32_param_4,
	.param .u32 srwma_many_series_one_param_f32_param_5,
	.param .u32 srwma_many_series_one_param_f32_param_6,
	.param .u64 .ptr .align 1 srwma_many_series_one_param_f32_param_7
)
{
	.reg .pred 	%p<18>;
	.reg .b32 	%r<44>;
	.reg .b32 	%f<21>;
	.reg .b64 	%rd<25>;

	ld.param.u64 	%rd6, [srwma_many_series_one_param_f32_param_0];
	ld.param.u64 	%rd4, [srwma_many_series_one_param_f32_param_1];
	ld.param.u64 	%rd5, [srwma_many_series_one_param_f32_param_2];
	ld.param.u32 	%r24, [srwma_many_series_one_param_f32_param_3];
	ld.param.f32 	%f7, [srwma_many_series_one_param_f32_param_4];
	ld.param.u32 	%r25, [srwma_many_series_one_param_f32_param_5];
	ld.param.u32 	%r26, [srwma_many_series_one_param_f32_param_6];
	ld.param.u64 	%rd7, [srwma_many_series_one_param_f32_param_7];
	cvta.to.global.u64 	%rd1, %rd6;
	cvta.to.global.u64 	%rd2, %rd7;
	mov.u32 	%r1, %ctaid.y;
	setp.ge.s32 	%p1, %r1, %r25;
	@%p1 bra 	$L__BB1_20;
	setp.lt.s32 	%p2, %r24, 2;
	setp.lt.s32 	%p3, %r26, 1;
	or.pred  	%p4, %p2, %p3;
	@%p4 bra 	$L__BB1_20;
	add.s32 	%r2, %r24, -1;
	mov.u32 	%r3, %tid.x;
	setp.ge.u32 	%p5, %r3, %r2;
	@%p5 bra 	$L__BB1_5;
	mov.u32 	%r4, %ntid.x;
	cvta.to.global.u64 	%rd3, %rd5;
	mov.u32 	%r28, shared_weights;
	mov.u32 	%r41, %r3;
$L__BB1_4:
	mul.wide.s32 	%rd8, %r41, 4;
	add.s64 	%rd9, %rd3, %rd8;
	ld.global.nc.f32 	%f8, [%rd9];
	shl.b32 	%r27, %r41, 2;
	add.s32 	%r29, %r28, %r27;
	st.shared.f32 	[%r29], %f8;
	add.s32 	%r41, %r41, %r4;
	setp.lt.s32 	%p6, %r41, %r2;
	@%p6 bra 	$L__BB1_4;
$L__BB1_5:
	bar.sync 	0;
	cvta.to.global.u64 	%rd10, %rd4;
	mul.wide.u32 	%rd11, %r1, 4;
	add.s64 	%rd12, %rd10, %rd11;
	ld.global.nc.u32 	%r30, [%rd12];
	add.s32 	%r7, %r30, %r24;
	mov.u32 	%r31, %ctaid.x;
	mov.u32 	%r8, %ntid.x;
	mad.lo.s32 	%r42, %r31, %r8, %r3;
	setp.ge.s32 	%p7, %r42, %r26;
	@%p7 bra 	$L__BB1_20;
	mov.u32 	%r32, %nctaid.x;
	mul.lo.s32 	%r10, %r32, %r8;
$L__BB1_7:
	mad.lo.s32 	%r12, %r42, %r25, %r1;
	setp.le.s32 	%p8, %r42, %r7;
	@%p8 bra 	$L__BB1_18;
	mov.f32 	%f20, 0f00000000;
	mov.b32 	%r43, 0;
$L__BB1_9:
	.pragma "nounroll";
	sub.s32 	%r14, %r42, %r43;
	setp.lt.s32 	%p9, %r14, 0;
	@%p9 bra 	$L__BB1_17;
	mad.lo.s32 	%r35, %r14, %r25, %r1;
	mul.wide.u32 	%rd15, %r35, 4;
	add.s64 	%rd16, %rd1, %rd15;
	ld.global.nc.f32 	%f10, [%rd16];
	shl.b32 	%r36, %r43, 2;
	mov.u32 	%r37, shared_weights;
	add.s32 	%r15, %r37, %r36;
	ld.shared.f32 	%f11, [%r15];
	fma.rn.f32 	%f20, %f10, %f11, %f20;
	add.s32 	%r16, %r43, 1;
	setp.eq.s32 	%p10, %r16, %r2;
	@%p10 bra 	$L__BB1_17;
	sub.s32 	%r17, %r42, %r16;
	setp.lt.s32 	%p11, %r17, 0;
	@%p11 bra 	$L__BB1_17;
	mad.lo.s32 	%r38, %r17, %r25, %r1;
	mul.wide.u32 	%rd17, %r38, 4;
	add.s64 	%rd18, %rd1, %rd17;
	ld.global.nc.f32 	%f12, [%rd18];
	ld.shared.f32 	%f13, [%r15+4];
	fma.rn.f32 	%f20, %f12, %f13, %f20;
	add.s32 	%r18, %r43, 2;
	setp.eq.s32 	%p12, %r18, %r2;
	@%p12 bra 	$L__BB1_17;
	sub.s32 	%r19, %r42, %r18;
	setp.lt.s32 	%p13, %r19, 0;
	@%p13 bra 	$L__BB1_17;
	mad.lo.s32 	%r39, %r19, %r25, %r1;
	mul.wide.u32 	%rd19, %r39, 4;
	add.s64 	%rd20, %rd1, %rd19;
	ld.global.nc.f32 	%f14, [%rd20];
	ld.shared.f32 	%f15, [%r15+8];
	fma.rn.f32 	%f20, %f14, %f15, %f20;
	add.s32 	%r20, %r43, 3;
	setp.eq.s32 	%p14, %r20, %r2;
	@%p14 bra 	$L__BB1_17;
	sub.s32 	%r21, %r42, %r20;
	setp.lt.s32 	%p15, %r21, 0;
	@%p15 bra 	$L__BB1_17;
	mad.lo.s32 	%r40, %r21, %r25, %r1;
	mul.wide.u32 	%rd21, %r40, 4;
	add.s64 	%rd22, %rd1, %rd21;
	ld.global.nc.f32 	%f16, [%rd22];
	ld.shared.f32 	%f17, [%r15+12];
	fma.rn.f32 	%f20, %f16, %f17, %f20;
	add.s32 	%r43, %r43, 4;
	setp.eq.s32 	%p16, %r43, %r2;
	@%p16 bra 	$L__BB1_17;
	bra.uni 	$L__BB1_9;
$L__BB1_17:
	mul.f32 	%f18, %f7, %f20;
	mul.wide.s32 	%rd23, %r12, 4;
	add.s64 	%rd24, %rd2, %rd23;
	st.global.f32 	[%rd24], %f18;
	bra.uni 	$L__BB1_19;
$L__BB1_18:
	mul.wide.s32 	%rd13, %r12, 4;
	add.s64 	%rd14, %rd2, %rd13;
	mov.b32 	%r33, 2143289344;
	st.global.u32 	[%rd14], %r33;
$L__BB1_19:
	add.s32 	%r42, %r42, %r10;
	setp.lt.s32 	%p17, %r42, %r26;
	@%p17 bra 	$L__BB1_7;
$L__BB1_20:
	ret;

}


// ===== COMPILED SASS (sm_100) =====

	.target	sm_100

	.elftype	@"ET_EXEC"


//--------------------- .note.nv.tkinfo           --------------------------
	.section	.note.nv.tkinfo,"",@"SHT_NOTE"
	.sectionflags	@"SHF_NOTE_NV_TKINFO"
	.tkinfo
        /*0018*/ 	.word	0x00000002
        /*0030*/ 	.string	""
        /*0030*/ 	.string	"ptxas"
        /*0030*/ 	.string	"Cuda compilation tools, release 13.0, V13.0.88"
        /*0030*/ 	.string	"Build cuda_13.0.r13.0/compiler.36424714_0"
        /*0030*/ 	.string	"-arch sm_100 -m 64 "



//--------------------- .note.nv.cuinfo           --------------------------
	.section	.note.nv.cuinfo,"",@"SHT_NOTE"
	.sectionflags	@"SHF_NOTE_NV_CUINFO"
        /*0018*/ 	.short	0x0002
        /*001a*/ 	.short	0x0064
        /*001c*/ 	.short	0x0082
	.zero		2


//--------------------- .nv.info                  --------------------------
	.section	.nv.info,"",@"SHT_CUDA_INFO"
	.align	4


	//----- nvinfo : EIATTR_REGCOUNT
	.align		4
        /*0000*/ 	.byte	0x04, 0x2f
        /*0002*/ 	.short	(.L_1 - .L_0)
	.align		4
.L_0:
        /*0004*/ 	.word	index@(srwma_batch_f32)
        /*0008*/ 	.word	0x00000015


	//----- nvinfo : EIATTR_FRAME_SIZE
	.align		4
.L_1:
        /*000c*/ 	.byte	0x04, 0x11
        /*000e*/ 	.short	(.L_3 - .L_2)
	.align		4
.L_2:
        /*0010*/ 	.word	index@(srwma_batch_f32)
        /*0014*/ 	.word	0x00000000


	//----- nvinfo : EIATTR_REGCOUNT
	.align		4
.L_3:
        /*0018*/ 	.byte	0x04, 0x2f
        /*001a*/ 	.short	(.L_5 - .L_4)
	.align		4
.L_4:
        /*001c*/ 	.word	index@(srwma_many_series_one_param_f32)
        /*0020*/ 	.word	0x00000018


	//----- nvinfo : EIATTR_FRAME_SIZE
	.align		4
.L_5:
        /*0024*/ 	.byte	0x04, 0x11
        /*0026*/ 	.short	(.L_7 - .L_6)
	.align		4
.L_6:
        /*0028*/ 	.word	index@(srwma_many_series_one_param_f32)
        /*002c*/ 	.word	0x00000000


	//----- nvinfo : EIATTR_MIN_STACK_SIZE
	.align		4
.L_7:
        /*0030*/ 	.byte	0x04, 0x12
        /*0032*/ 	.short	(.L_9 - .L_8)
	.align		4
.L_8:
        /*0034*/ 	.word	index@(srwma_many_series_one_param_f32)
        /*0038*/ 	.word	0x00000000


	//----- nvinfo : EIATTR_MIN_STACK_SIZE
	.align		4
.L_9:
        /*003c*/ 	.byte	0x04, 0x12
        /*003e*/ 	.short	(.L_11 - .L_10)
	.align		4
.L_10:
        /*0040*/ 	.word	index@(srwma_batch_f32)
        /*0044*/ 	.word	0x00000000
.L_11:


//--------------------- .nv.compat                --------------------------
	.section	.nv.compat,"",@"SHT_CUDA_COMPAT_INFO"
	.align	4
        /*0000*/ 	.byte	0x02, 0x09, 0x00, 0x00, 0x02, 0x02, 0x01, 0x00, 0x02, 0x05, 0x05, 0x00, 0x03, 0x07, 0x01, 0x01
        /*0010*/ 	.byte	0x02, 0x03, 0x00, 0x00, 0x02, 0x06, 0x01, 0x00, 0x04, 0x0b, 0x08, 0x00, 0x09, 0x00, 0x00, 0x00
        /*0020*/ 	.byte	0x00, 0x00, 0x00, 0x00


//--------------------- .nv.info.srwma_many_series_one_param_f32 --------------------------
	.section	.nv.info.srwma_many_series_one_param_f32,"",@"SHT_CUDA_INFO"
	.sectionflags	@""
	.align	4


	//----- nvinfo : EIATTR_CUDA_API_VERSION
	.align		4
        /*0000*/ 	.byte	0x04, 0x37
        /*0002*/ 	.short	(.L_13 - .L_12)
.L_12:
        /*0004*/ 	.word	0x00000082


	//----- nvinfo : EIATTR_KPARAM_INFO
	.align		4
.L_13:
        /*0008*/ 	.byte	0x04, 0x17
        /*000a*/ 	.short	(.L_15 - .L_14)
.L_14:
        /*000c*/ 	.word	0x00000000
        /*0010*/ 	.short	0x0007
        /*0012*/ 	.short	0x0028
        /*0014*/ 	.byte	0x00, 0xf5, 0x21, 0x00


	//----- nvinfo : EIATTR_KPARAM_INFO
	.align		4
.L_15:
        /*0018*/ 	.byte	0x04, 0x17
        /*001a*/ 	.short	(.L_17 - .L_16)
.L_16:
        /*001c*/ 	.word	0x00000000
        /*0020*/ 	.short	0x0006
        /*0022*/ 	.short	0x0024
        /*0024*/ 	.byte	0x00, 0xf0, 0x11, 0x00


	//----- nvinfo : EIATTR_KPARAM_INFO
	.align		4
.L_17:
        /*0028*/ 	.byte	0x04, 0x17
        /*002a*/ 	.short	(.L_19 - .L_18)
.L_18:
        /*002c*/ 	.word	0x00000000
        /*0030*/ 	.short	0x0005
        /*0032*/ 	.short	0x0020
        /*0034*/ 	.byte	0x00, 0xf0, 0x11, 0x00


	//----- nvinfo : EIATTR_KPARAM_INFO
	.align		4
.L_19:
        /*0038*/ 	.byte	0x04, 0x17
        /*003a*/ 	.short	(.L_21 - .L_20)
.L_20:
        /*003c*/ 	.word	0x00000000
        /*0040*/ 	.short	0x0004
        /*0042*/ 	.short	0x001c
        /*0044*/ 	.byte	0x00, 0xf0, 0x11, 0x00


	//----- nvinfo : EIATTR_KPARAM_INFO
	.align		4
.L_21:
        /*0048*/ 	.byte	0x04, 0x17
        /*004a*/ 	.short	(.L_23 - .L_22)
.L_22:
        /*004c*/ 	.word	0x00000000
        /*0050*/ 	.short	0x0003
        /*0052*/ 	.short	0x0018
        /*0054*/ 	.byte	0x00, 0xf0, 0x11, 0x00


	//----- nvinfo : EIATTR_KPARAM_INFO
	.align		4
.L_23:
        /*0058*/ 	.byte	0x04, 0x17
        /*005a*/ 	.short	(.L_25 - .L_24)
.L_24:
        /*005c*/ 	.word	0x00000000
        /*0060*/ 	.short	0x0002
        /*0062*/ 	.short	0x0010
        /*0064*/ 	.byte	0x00, 0xf5, 0x21, 0x00


	//----- nvinfo : EIATTR_KPARAM_INFO
	.align		4
.L_25:
        /*0068*/ 	.byte	0x04, 0x17
        /*006a*/ 	.short	(.L_27 - .L_26)
.L_26:
        /*006c*/ 	.word	0x00000000
        /*0070*/ 	.short	0x0001
        /*0072*/ 	.short	0x0008
        /*0074*/ 	.byte	0x00, 0xf5, 0x21, 0x00


	//----- nvinfo : EIATTR_KPARAM_INFO
	.align		4
.L_27:
        /*0078*/ 	.byte	0x04, 0x17
        /*007a*/ 	.short	(.L_29 - .L_28)
.L_28:
        /*007c*/ 	.word	0x00000000
        /*0080*/ 	.short	0x0000
        /*0082*/ 	.short	0x0000
        /*0084*/ 	.byte	0x00, 0xf5, 0x21, 0x00


	//----- nvinfo : EIATTR_SPARSE_MMA_MASK
	.align		4
.L_29:
        /*0088*/ 	.byte	0x03, 0x50
        /*008a*/ 	.short	0x0000


	//----- nvinfo : EIATTR_MAXREG_COUNT
	.align		4
        /*008c*/ 	.byte	0x03, 0x1b
        /*008e*/ 	.short	0x00ff


	//----- nvinfo : EIATTR_NUM_BARRIERS
	.align		4
        /*0090*/ 	.byte	0x02, 0x4c
        /*0092*/ 	.byte	0x01
	.zero		1


	//----- nvinfo : EIATTR_MERCURY_ISA_VERSION
	.align		4
        /*0094*/ 	.byte	0x03, 0x5f
        /*0096*/ 	.short	0x0101


	//----- nvinfo : EIATTR_VRC_CTA_INIT_COUNT
	.align		4
        /*0098*/ 	.byte	0x02, 0x4a
	.zero		1
	.zero		1


	//----- nvinfo : EIATTR_EXIT_INSTR_OFFSETS
	.align		4
        /*009c*/ 	.byte	0x04, 0x1c
        /*009e*/ 	.short	(.L_31 - .L_30)


	//   ....[0]....
.L_30:
        /*00a0*/ 	.word	0x00000040


	//   ....[1]....
        /*00a4*/ 	.word	0x00000090


	//   ....[2]....
        /*00a8*/ 	.word	0x00000260


	//   ....[3]....
        /*00ac*/ 	.word	0x00000750


	//----- nvinfo : EIATTR_CRS_STACK_SIZE
	.align		4
.L_31:
        /*00b0*/ 	.byte	0x04, 0x1e
        /*00b2*/ 	.short	(.L_33 - .L_32)
.L_32:
        /*00b4*/ 	.word	0x00000000


	//----- nvinfo : EIATTR_CBANK_PARAM_SIZE
	.align		4
.L_33:
        /*00b8*/ 	.byte	0x03, 0x19
        /*00ba*/ 	.short	0x0030


	//----- nvinfo : EIATTR_PARAM_CBANK
	.align		4
        /*00bc*/ 	.byte	0x04, 0x0a
        /*00be*/ 	.short	(.L_35 - .L_34)
	.align		4
.L_34:
        /*00c0*/ 	.word	index@(.nv.constant0.srwma_many_series_one_param_f32)
        /*00c4*/ 	.short	0x0380
        /*00c6*/ 	.short	0x0030


	//----- nvinfo : EIATTR_SW_WAR
	.align		4
.L_35:
        /*00c8*/ 	.byte	0x04, 0x36
        /*00ca*/ 	.short	(.L_37 - .L_36)
.L_36:
        /*00cc*/ 	.word	0x00000008
.L_37:


//--------------------- .nv.info.srwma_batch_f32  --------------------------
	.section	.nv.info.srwma_batch_f32,"",@"SHT_CUDA_INFO"
	.sectionflags	@""
	.align	4


	//----- nvinfo : EIATTR_CUDA_API_VERSION
	.align		4
        /*0000*/ 	.byte	0x04, 0x37
        /*0002*/ 	.short	(.L_39 - .L_38)
.L_38:
        /*0004*/ 	.word	0x00000082


	//----- nvinfo : EIATTR_KPARAM_INFO
	.align		4
.L_39:
        /*0008*/ 	.byte	0x04, 0x17
        /*000a*/ 	.short	(.L_41 - .L_40)
.L_40:
        /*000c*/ 	.word	0x00000000
        /*0010*/ 	.short	0x0008
        /*0012*/ 	.short	0x0038
        /*0014*/ 	.byte	0x00, 0xf5, 0x21, 0x00


	//----- nvinfo : EIATTR_KPARAM_INFO
	.align		4
.L_41:
        /*0018*/ 	.byte	0x04, 0x17
        /*001a*/ 	.short	(.L_43 - .L_42)
.L_42:
        /*001c*/ 	.word	0x00000000
        /*0020*/ 	.short	0x0007
        /*0022*/ 	.short	0x0030
        /*0024*/ 	.byte	0x00, 0xf0, 0x11, 0x00


	//----- nvinfo : EIATTR_KPARAM_INFO
	.align		4
.L_43:
        /*0028*/ 	.byte	0x04, 0x17
        /*002a*/ 	.short	(.L_45 - .L_44)
.L_44:
        /*002c*/ 	.word	0x00000000
        /*0030*/ 	.short	0x0006
        /*0032*/ 	.short	0x002c
        /*0034*/ 	.byte	0x00, 0xf0, 0x11, 0x00


	//----- nvinfo : EIATTR_KPARAM_INFO
	.align		4
.L_45:
        /*0038*/ 	.byte	0x04, 0x17
        /*003a*/ 	.short	(.L_47 - .L_46)
.L_46:
        /*003c*/ 	.word	0x00000000
        /*0040*/ 	.short	0x0005
        /*0042*/ 	.short	0x0028
        /*0044*/ 	.byte	0x00, 0xf0, 0x11, 0x00


	//----- nvinfo : EIATTR_KPARAM_INFO
	.align		4
.L_47:
        /*0048*/ 	.byte	0x04, 0x17
        /*004a*/ 	.short	(.L_49 - .L_48)
.L_48:
        /*004c*/ 	.word	0x00000000
        /*0050*/ 	.short	0x0004
        /*0052*/ 	.short	0x0020
        /*0054*/ 	.byte	0x00, 0xf5, 0x21, 0x00


	//----- nvinfo : EIATTR_KPARAM_INFO
	.align		4
.L_49:
        /*0058*/ 	.byte	0x04, 0x17
        /*005a*/ 	.short	(.L_51 - .L_50)
.L_50:
        /*005c*/ 	.word	0x00000000
        /*0060*/ 	.short	0x0003
        /*0062*/ 	.short	0x0018
        /*0064*/ 	.byte	0x00, 0xf5, 0x21, 0x00


	//----- nvinfo : EIATTR_KPARAM_INFO
	.align		4
.L_51:
        /*0068*/ 	.byte	0x04, 0x17
        /*006a*/ 	.short	(.L_53 - .L_52)
.L_52:
        /*006c*/ 	.word	0x00000000
        /*0070*/ 	.short	0x0002
        /*0072*/ 	.short	0x0010
        /*0074*/ 	.byte	0x00, 0xf5, 0x21, 0x00


	//----- nvinfo : EIATTR_KPARAM_INFO
	.align		4
.L_53:
        /*0078*/ 	.byte	0x04, 0x17
        /*007a*/ 	.short	(.L_55 - .L_54)
.L_54:
        /*007c*/ 	.word	0x00000000
        /*0080*/ 	.short	0x0001
        /*0082*/ 	.short	0x0008
        /*0084*/ 	.byte	0x00, 0xf5, 0x21, 0x00


	//----- nvinfo : EIATTR_KPARAM_INFO
	.align		4
.L_55:
        /*0088*/ 	.byte	0x04, 0x17
        /*008a*/ 	.short	(.L_57 - .L_56)
.L_56:
        /*008c*/ 	.word	0x00000000
        /*0090*/ 	.short	0x0000
        /*0092*/ 	.short	0x0000
        /*0094*/ 	.byte	0x00, 0xf5, 0x21, 0x00


	//----- nvinfo : EIATTR_SPARSE_MMA_MASK
	.align		4
.L_57:
        /*0098*/ 	.byte	0x03, 0x50
        /*009a*/ 	.short	0x0000


	//----- nvinfo : EIATTR_MAXREG_COUNT
	.align		4
        /*009c*/ 	.byte	0x03, 0x1b
        /*009e*/ 	.short	0x00ff


	//----- nvinfo : EIATTR_NUM_BARRIERS
	.align		4
        /*00a0*/ 	.byte	0x02, 0x4c
        /*00a2*/ 	.byte	0x01
	.zero		1


	//----- nvinfo : EIATTR_MERCURY_ISA_VERSION
	.align		4
        /*00a4*/ 	.byte	0x03, 0x5f
        /*00a6*/ 	.short	0x0101


	//----- nvinfo : EIATTR_VRC_CTA_INIT_COUNT
	.align		4
        /*00a8*/ 	.byte	0x02, 0x4a
	.zero		1
	.zero		1


	//----- nvinfo : EIATTR_EXIT_INSTR_OFFSETS
	.align		4
        /*00ac*/ 	.byte	0x04, 0x1c
        /*00ae*/ 	.short	(.L_59 - .L_58)


	//   ....[0]....
.L_58:
        /*00b0*/ 	.word	0x00000040


	//   ....[1]....
        /*00b4*/ 	.word	0x000000c0


	//   ....[2]....
        /*00b8*/ 	.word	0x000002a0


	//   ....[3]....
        /*00bc*/ 	.word	0x000006f0


	//----- nvinfo : EIATTR_CRS_STACK_SIZE
	.align		4
.L_59:
        /*00c0*/ 	.byte	0x04, 0x1e
        /*00c2*/ 	.short	(.L_61 - .L_60)
.L_60:
        /*00c4*/ 	.word	0x00000000


	//----- nvinfo : EIATTR_CBANK_PARAM_SIZE
	.align		4
.L_61:
        /*00c8*/ 	.byte	0x03, 0x19
        /*00ca*/ 	.short	0x0040


	//----- nvinfo : EIATTR_PARAM_CBANK
	.align		4
        /*00cc*/ 	.byte	0x04, 0x0a
        /*00ce*/ 	.short	(.L_63 - .L_62)
	.align		4
.L_62:
        /*00d0*/ 	.word	index@(.nv.constant0.srwma_batch_f32)
        /*00d4*/ 	.short	0x0380
        /*00d6*/ 	.short	0x0040


	//----- nvinfo : EIATTR_SW_WAR
	.align		4
.L_63:
        /*00d8*/ 	.byte	0x04, 0x36
        /*00da*/ 	.short	(.L_65 - .L_64)
.L_64:
        /*00dc*/ 	.word	0x00000008
.L_65:


//--------------------- .nv.callgraph             --------------------------
	.section	.nv.callgraph,"",@"SHT_CUDA_CALLGRAPH"
	.align	4
	.sectionentsize	8
	.align		4
        /*0000*/ 	.word	0x00000000
	.align		4
        /*0004*/ 	.word	0xffffffff
	.align		4
        /*0008*/ 	.word	0x00000000
	.align		4
        /*000c*/ 	.word	0xfffffffe
	.align		4
        /*0010*/ 	.word	0x00000000
	.align		4
        /*0014*/ 	.word	0xfffffffd
	.align		4
        /*0018*/ 	.word	0x00000000
	.align		4
        /*001c*/ 	.word	0xfffffffc


//--------------------- .text.srwma_many_series_one_param_f32 --------------------------
	.section	.text.srwma_many_series_one_param_f32,"ax",@progbits
	.align	128
        .global         srwma_many_series_one_param_f32
        .type           srwma_many_series_one_param_f32,@function
        .size           srwma_many_series_one_param_f32,(.L_x_21 - srwma_many_series_one_param_f32)
        .other          srwma_many_series_one_param_f32,@"STO_CUDA_ENTRY STV_DEFAULT"
srwma_many_series_one_param_f32:
.text.srwma_many_series_one_param_f32:
[----:B------:R-:W-:Y:S01]  /*0000*/  LDC R1, c[0x0][0x37c] ;  /* 0x0000df00ff017b82 */ /* 0x000fe20000000800 */
[----:B------:R-:W0:Y:S01]  /*0010*/  S2R R0, SR_CTAID.Y ;  /* 0x0000000000007919 */ /* 0x000e220000002600 */
[----:B------:R-:W0:Y:S02]  /*0020*/  LDCU UR4, c[0x0][0x3a0] ;  /* 0x00007400ff0477ac */ /* 0x000e240008000800 */
[----:B0-----:R-:W-:-:S13]  /*0030*/  ISETP.GE.AND P0, PT, R0, UR4, PT ;  /* 0x0000000400007c0c */ /* 0x001fda000bf06270 */
[----:B------:R-:W-:Y:S05]  /*0040*/  @P0 EXIT ;  /* 0x000000000000094d */ /* 0x000fea0003800000 */
[----:B------:R-:W0:Y:S08]  /*0050*/  LDC R13, c[0x0][0x3a4] ;  /* 0x0000e900ff0d7b82 */ /* 0x000e300000000800 */
[----:B------:R-:W1:Y:S01]  /*0060*/  LDC R15, c[0x0][0x398] ;  /* 0x0000e600ff0f7b82 */ /* 0x000e620000000800 */
[----:B0-----:R-:W-:-:S04]  /*0070*/  ISETP.GE.AND P0, PT, R13, 0x1, PT ;  /* 0x000000010d00780c */ /* 0x001fc80003f06270 */
[----:B-1----:R-:W-:-:S13]  /*0080*/  ISETP.LT.OR P0, PT, R15, 0x2, !P0 ;  /* 0x000000020f00780c */ /* 0x002fda0004701670 */
[----:B------:R-:W-:Y:S05]  /*0090*/  @P0 EXIT ;  /* 0x000000000000094d */ /* 0x000fea0003800000 */
[----:B------:R-:W0:Y:S01]  /*00a0*/  LDC.64 R2, c[0x0][0x388] ;  /* 0x0000e200ff027b82 */ /* 0x000e220000000a00 */
[----:B------:R-:W1:Y:S01]  /*00b0*/  LDCU.64 UR6, c[0x0][0x358] ;  /* 0x00006b00ff0677ac */ /* 0x000e620008000a00 */
[----:B0-----:R-:W-:-:S05]  /*00c0*/  IMAD.WIDE.U32 R2, R0, 0x4, R2 ;  /* 0x0000000400027825 */ /* 0x001fca00078e0002 */
[----:B-1----:R0:W5:Y:S01]  /*00d0*/  LDG.E.CONSTANT R10, desc[UR6][R2.64] ;  /* 0x00000006020a7981 */ /* 0x002162000c1e9900 */
[----:B------:R-:W-:Y:S01]  /*00e0*/  VIADD R8, R15, 0xffffffff ;  /* 0xffffffff0f087836 */ /* 0x000fe20000000000 */
[----:B------:R-:W-:Y:S01]  /*00f0*/  BSSY.RECONVERGENT B0, `(.L_x_0) ;  /* 0x0000011000007945 */ /* 0x000fe20003800200 */
[----:B------:R-:W1:Y:S03]  /*0100*/  S2R R11, SR_TID.X ;  /* 0x00000000000b7919 */ /* 0x000e660000002100 */
[----:B-1----:R-:W-:-:S13]  /*0110*/  ISETP.GE.U32.AND P0, PT, R11, R8, PT ;  /* 0x000000080b00720c */ /* 0x002fda0003f06070 */
[----:B0-----:R-:W-:Y:S05]  /*0120*/  @P0 BRA `(.L_x_1) ;  /* 0x0000000000340947 */ /* 0x001fea0003800000 */
[----:B------:R-:W0:Y:S01]  /*0130*/  S2R R5, SR_CgaCtaId ;  /* 0x0000000000057919 */ /* 0x000e220000008800 */
[----:B------:R-:W1:Y:S01]  /*0140*/  LDC R12, c[0x0][0x360] ;  /* 0x0000d800ff0c7b82 */ /* 0x000e620000000800 */
[----:B------:R-:W-:Y:S01]  /*0150*/  MOV R4, 0x400 ;  /* 0x0000040000047802 */ /* 0x000fe20000000f00 */
[----:B------:R-:W-:-:S06]  /*0160*/  IMAD.MOV.U32 R7, RZ, RZ, R11 ;  /* 0x000000ffff077224 */ /* 0x000fcc00078e000b */
[----:B------:R-:W2:Y:S01]  /*0170*/  LDC.64 R2, c[0x0][0x390] ;  /* 0x0000e400ff027b82 */ /* 0x000ea20000000a00 */
[----:B0-----:R-:W-:-:S07]  /*0180*/  LEA R6, R5, R4, 0x18 ;  /* 0x0000000405067211 */ /* 0x001fce00078ec0ff */
.L_x_2:
[----:B0-2---:R-:W-:-:S06]  /*0190*/  IMAD.WIDE R4, R7, 0x4, R2 ;  /* 0x0000000407047825 */ /* 0x005fcc00078e0202 */
[----:B------:R-:W2:Y:S01]  /*01a0*/  LDG.E.CONSTANT R4, desc[UR6][R4.64] ;  /* 0x0000000604047981 */ /* 0x000ea2000c1e9900 */
[----:B------:R-:W-:Y:S01]  /*01b0*/  LEA R9, R7, R6, 0x2 ;  /* 0x0000000607097211 */ /* 0x000fe200078e10ff */
[----:B-1----:R-:W-:-:S05]  /*01c0*/  IMAD.IADD R7, R12, 0x1, R7 ;  /* 0x000000010c077824 */ /* 0x002fca00078e0207 */
[----:B------:R-:W-:Y:S01]  /*01d0*/  ISETP.GE.AND P0, PT, R7, R8, PT ;  /* 0x000000080700720c */ /* 0x000fe20003f06270 */
[----:B--2---:R0:W-:-:S12]  /*01e0*/  STS [R9], R4 ;  /* 0x0000000409007388 */ /* 0x0041d80000000800 */
[----:B------:R-:W-:Y:S05]  /*01f0*/  @!P0 BRA `(.L_x_2) ;  /* 0xfffffffc00e48947 */ /* 0x000fea000383ffff */
.L_x_1:
[----:B------:R-:W-:Y:S05]  /*0200*/  BSYNC.RECONVERGENT B0 ;  /* 0x0000000000007941 */ /* 0x000fea0003800200 */
.L_x_0:
[----:B------:R-:W1:Y:S08]  /*0210*/  S2UR UR4, SR_CTAID.X ;  /* 0x00000000000479c3 */ /* 0x000e700000002500 */
[----:B------:R-:W-:Y:S08]  /*0220*/  BAR.SYNC.DEFER_BLOCKING 0x0 ;  /* 0x0000000000007b1d */ /* 0x000ff00000010000 */
[----:B0-----:R-:W1:Y:S02]  /*0230*/  LDC R4, c[0x0][0x360] ;  /* 0x0000d800ff047b82 */ /* 0x001e640000000800 */
[----:B-1----:R-:W-:-:S05]  /*0240*/  IMAD R2, R4, UR4, R11 ;  /* 0x0000000404027c24 */ /* 0x002fca000f8e020b */
[----:B------:R-:W-:-:S13]  /*0250*/  ISETP.GE.AND P0, PT, R2, R13, PT ;  /* 0x0000000d0200720c */ /* 0x000fda0003f06270 */
[----:B------:R-:W-:Y:S05]  /*0260*/  @P0 EXIT ;  /* 0x000000000000094d */ /* 0x000fea0003800000 */
[----:B------:R-:W0:Y:S01]  /*0270*/  LDCU UR4, c[0x0][0x370] ;  /* 0x00006e00ff0477ac */ /* 0x000e220008000800 */
[----:B-----5:R-:W-:Y:S01]  /*0280*/  IADD3 R9, PT, PT, R10, R15, RZ ;  /* 0x0000000f0a097210 */ /* 0x020fe20007ffe0ff */
[----:B------:R-:W-:Y:S02]  /*0290*/  IMAD.MOV.U32 R10, RZ, RZ, R2 ;  /* 0x000000ffff0a7224 */ /* 0x000fe400078e0002 */
[----:B0-----:R-:W-:-:S07]  /*02a0*/  IMAD R11, R4, UR4, RZ ;  /* 0x00000004040b7c24 */ /* 0x001fce000f8e02ff */
.L_x_9:
[----:B0-----:R-:W0:Y:S01]  /*02b0*/  LDCU UR4, c[0x0][0x3a0] ;  /* 0x00007400ff0477ac */ /* 0x001e220008000800 */
[C---:B------:R-:W-:Y:S01]  /*02c0*/  ISETP.GT.AND P0, PT, R10.reuse, R9, PT ;  /* 0x000000090a00720c */ /* 0x040fe20003f04270 */
[----:B------:R-:W-:Y:S01]  /*02d0*/  BSSY.RECONVERGENT B0, `(.L_x_3) ;  /* 0x0000043000007945 */ /* 0x000fe20003800200 */
[----:B0-----:R-:W-:-:S11]  /*02e0*/  IMAD R12, R10, UR4, R0 ;  /* 0x000000040a0c7c24 */ /* 0x001fd6000f8e0200 */
[----:B-1----:R-:W-:Y:S05]  /*02f0*/  @!P0 BRA `(.L_x_4) ;  /* 0x0000000000f08947 */ /* 0x002fea0003800000 */
[----:B------:R-:W-:Y:S01]  /*0300*/  ISETP.GE.AND P0, PT, R10, RZ, PT ;  /* 0x000000ff0a00720c */ /* 0x000fe20003f06270 */
[----:B------:R-:W-:Y:S01]  /*0310*/  BSSY.RECONVERGENT B1, `(.L_x_5) ;  /* 0x0000034000017945 */ /* 0x000fe20003800200 */
[----:B------:R-:W-:-:S11]  /*0320*/  HFMA2 R13, -RZ, RZ, 0, 0 ;  /* 0x00000000ff0d7431 */ /* 0x000fd600000001ff */
[----:B------:R-:W-:Y:S05]  /*0330*/  @!P0 BRA `(.L_x_6) ;  /* 0x0000000000c48947 */ /* 0x000fea0003800000 */
[----:B------:R-:W0:Y:S01]  /*0340*/  S2R R5, SR_CgaCtaId ;  /* 0x0000000000057919 */ /* 0x000e220000008800 */
[----:B------:R-:W1:Y:S01]  /*0350*/  LDC R15, c[0x0][0x3a0] ;  /* 0x0000e800ff0f7b82 */ /* 0x000e620000000800 */
[----:B------:R-:W-:Y:S01]  /*0360*/  MOV R14, 0x400 ;  /* 0x00000400000e7802 */ /* 0x000fe20000000f00 */
[----:B------:R-:W-:Y:S01]  /*0370*/  IMAD.MOV.U32 R17, RZ, RZ, RZ ;  /* 0x000000ffff117224 */ /* 0x000fe200078e00ff */
[----:B------:R-:W-:-:S05]  /*0380*/  MOV R4, R10 ;  /* 0x0000000a00047202 */ /* 0x000fca0000000f00 */
[----:B------:R-:W2:Y:S01]  /*0390*/  LDC.64 R2, c[0x0][0x380] ;  /* 0x0000e000ff027b82 */ /* 0x000ea20000000a00 */
[----:B0-----:R-:W-:-:S07]  /*03a0*/  LEA R14, R5, R14, 0x18 ;  /* 0x0000000e050e7211 */ /* 0x001fce00078ec0ff */
.L_x_7:
[----:B-1----:R-:W-:-:S04]  /*03b0*/  IMAD R19, R4, R15, R0 ;  /* 0x0000000f04137224 */ /* 0x002fc800078e0200 */
[----:B--2---:R-:W-:-:S06]  /*03c0*/  IMAD.WIDE.U32 R18, R19, 0x4, R2 ;  /* 0x0000000413127825 */ /* 0x004fcc00078e0002 */
[----:B------:R-:W2:Y:S01]  /*03d0*/  LDG.E.CONSTANT R18, desc[UR6][R18.64] ;  /* 0x0000000612127981 */ /* 0x000ea2000c1e9900 */
[C---:B------:R-:W-:Y:S01]  /*03e0*/  IMAD R4, R17.reuse, 0x4, R14 ;  /* 0x0000000411047824 */ /* 0x040fe200078e020e */
[----:B------:R-:W-:-:S04]  /*03f0*/  IADD3 R21, PT, PT, R17, 0x1, RZ ;  /* 0x0000000111157810 */ /* 0x000fc80007ffe0ff */
[----:B------:R-:W-:Y:S01]  /*0400*/  ISETP.NE.AND P0, PT, R21, R8, PT ;  /* 0x000000081500720c */ /* 0x000fe20003f05270 */
[----:B------:R-:W2:Y:S02]  /*0410*/  LDS.128 R4, [R4] ;  /* 0x0000000004047984 */ /* 0x000ea40000000c00 */
[----:B--2---:R-:W-:-:S10]  /*0420*/  FFMA R13, R18, R4, R13 ;  /* 0x00000004120d7223 */ /* 0x004fd4000000000d */
[----:B------:R-:W-:Y:S05]  /*0430*/  @!P0 BRA `(.L_x_6) ;  /* 0x0000000000848947 */ /* 0x000fea0003800000 */
[----:B------:R-:W-:-:S05]  /*0440*/  IMAD.IADD R19, R10, 0x1, -R21 ;  /* 0x000000010a137824 */ /* 0x000fca00078e0a15 */
[----:B------:R-:W-:-:S13]  /*0450*/  ISETP.GE.AND P0, PT, R19, RZ, PT ;  /* 0x000000ff1300720c */ /* 0x000fda0003f06270 */
[----:B------:R-:W-:Y:S05]  /*0460*/  @!P0 BRA `(.L_x_6) ;  /* 0x0000000000788947 */ /* 0x000fea0003800000 */
[----:B------:R-:W-:-:S04]  /*0470*/  IMAD R19, R19, R15, R0 ;  /* 0x0000000f13137224 */ /* 0x000fc800078e0200 */
[----:B------:R-:W-:-:S06]  /*0480*/  IMAD.WIDE.U32 R18, R19, 0x4, R2 ;  /* 0x0000000413127825 */ /* 0x000fcc00078e0002 */
[----:B------:R-:W2:Y:S01]  /*0490*/  LDG.E.CONSTANT R18, desc[UR6][R18.64] ;  /* 0x0000000612127981 */ /* 0x000ea2000c1e9900 */
[----:B------:R-:W-:-:S04]  /*04a0*/  IADD3 R21, PT, PT, R17, 0x2, RZ ;  /* 0x0000000211157810 */ /* 0x000fc80007ffe0ff */
[----:B------:R-:W-:Y:S01]  /*04b0*/  ISETP.NE.AND P0, PT, R21, R8, PT ;  /* 0x000000081500720c */ /* 0x000fe20003f05270 */
[----:B--2---:R-:W-:-:S12]  /*04c0*/  FFMA R13, R18, R5, R13 ;  /* 0x00000005120d7223 */ /* 0x004fd8000000000d */
        /* <DEDUP_REMOVED lines=23> */
[----:B------:R-:W-:Y:S05]  /*0640*/  @P0 BRA `(.L_x_7) ;  /* 0xfffffffc00580947 */ /* 0x000fea000383ffff */
.L_x_6:
[----:B------:R-:W-:Y:S05]  /*0650*/  BSYNC.RECONVERGENT B1 ;  /* 0x0000000000017941 */ /* 0x000fea0003800200 */
.L_x_5:
[----:B------:R-:W0:Y:S01]  /*0660*/  LDC.64 R2, c[0x0][0x3a8] ;  /* 0x0000ea00ff027b82 */ /* 0x000e220000000a00 */
[----:B------:R-:W1:Y:S02]  /*0670*/  LDCU UR4, c[0x0][0x39c] ;  /* 0x00007380ff0477ac */ /* 0x000e640008000800 */
[----:B-1----:R-:W-:Y:S01]  /*0680*/  FMUL R13, R13, UR4 ;  /* 0x000000040d0d7c20 */ /* 0x002fe20008400000 */
[----:B0-----:R-:W-:-:S05]  /*0690*/  IMAD.WIDE R2, R12, 0x4, R2 ;  /* 0x000000040c027825 */ /* 0x001fca00078e0202 */
[----:B------:R0:W-:Y:S01]  /*06a0*/  STG.E desc[UR6][R2.64], R13 ;  /* 0x0000000d02007986 */ /* 0x0001e2000c101906 */
[----:B------:R-:W-:Y:S05]  /*06b0*/  BRA `(.L_x_8) ;  /* 0x0000000000107947 */ /* 0x000fea0003800000 */
.L_x_4:
[----:B------:R-:W0:Y:S01]  /*06c0*/  LDC.64 R2, c[0x0][0x3a8] ;  /* 0x0000ea00ff027b82 */ /* 0x000e220000000a00 */
[----:B------:R-:W-:Y:S01]  /*06d0*/  MOV R5, 0x7fc00000 ;  /* 0x7fc0000000057802 */ /* 0x000fe20000000f00 */
[----:B0-----:R-:W-:-:S05]  /*06e0*/  IMAD.WIDE R2, R12, 0x4, R2 ;  /* 0x000000040c027825 */ /* 0x001fca00078e0202 */
[----:B------:R1:W-:Y:S02]  /*06f0*/  STG.E desc[UR6][R2.64], R5 ;  /* 0x0000000502007986 */ /* 0x0003e4000c101906 */
.L_x_8:
[----:B------:R-:W-:Y:S05]  /*0700*/  BSYNC.RECONVERGENT B0 ;  /* 0x0000000000007941 */ /* 0x000fea0003800200 */
.L_x_3:
[----:B------:R-:W2:Y:S01]  /*0710*/  LDCU UR4, c[0x0][0x3a4] ;  /* 0x00007480ff0477ac */ /* 0x000ea20008000800 */
[----:B------:R-:W-:-:S04]  /*0720*/  IADD3 R10, PT, PT, R11, R10, RZ ;  /* 0x0000000a0b0a7210 */ /* 0x000fc80007ffe0ff */
[----:B--2---:R-:W-:-:S13]  /*0730*/  ISETP.GE.AND P0, PT, R10, UR4, PT ;  /* 0x000000040a007c0c */ /* 0x004fda000bf06270 */
[----:B------:R-:W-:Y:S05]  /*0740*/  @!P0 BRA `(.L_x_9) ;  /* 0xfffffff800d88947 */ /* 0x000fea000383ffff */
[----:B------:R-:W-:Y:S05]  /*0750*/  EXIT ;  /* 0x000000000000794d */ /* 0x000fea0003800000 */
.L_x_10:
[----:B------:R-:W-:-:S00]  /*0760*/  BRA `(.L_x_10) ;  /* 0xfffffffc00fc7947 */ /* 0x000fc0000383ffff */
[----:B------:R-:W-:-:S00]  /*0770*/  NOP ;  /* 0x0000000000007918 */ /* 0x000fc00000000000 */
        /* <DEDUP_REMOVED lines=8> */
.L_x_21:


//--------------------- .text.srwma_batch_f32     --------------------------
	.section	.text.srwma_batch_f32,"ax",@progbits
	.align	128
        .global         srwma_batch_f32
        .type           srwma_batch_f32,@function
        .size           srwma_batch_f32,(.L_x_22 - srwma_batch_f32)
        .other          srwma_batch_f32,@"STO_CUDA_ENTRY STV_DEFAULT"
srwma_batch_f32:
.text.srwma_batch_f32:
[----:B------:R-:W-:Y:S01]  /*0000*/  LDC R1, c[0x0][0x37c] ;  /* 0x0000df00ff017b82 */ /* 0x000fe20000000800 */
[----:B------:R-:W0:Y:S01]  /*0010*/  S2R R0, SR_CTAID.Y ;  /* 0x0000000000007919 */ /* 0x000e220000002600 */
[----:B------:R-:W0:Y:S02]  /*0020*/  LDCU UR4, c[0x0][0x3b0] ;  /* 0x00007600ff0477ac */ /* 0x000e240008000800 */
[----:B0-----:R-:W-:-:S13]  /*0030*/  ISETP.GE.AND P0, PT, R0, UR4, PT ;  /* 0x0000000400007c0c */ /* 0x001fda000bf06270 */
[----:B------:R-:W-:Y:S05]  /*0040*/  @P0 EXIT ;  /* 0x000000000000094d */ /* 0x000fea0003800000 */
[----:B------:R-:W0:Y:S01]  /*0050*/  LDC.64 R2, c[0x0][0x390] ;  /* 0x0000e400ff027b82 */ /* 0x000e220000000a00 */
[----:B------:R-:W1:Y:S07]  /*0060*/  LDCU.64 UR6, c[0x0][0x358] ;  /* 0x00006b00ff0677ac */ /* 0x000e6e0008000a00 */
[----:B------:R-:W2:Y:S01]  /*0070*/  LDC R14, c[0x0][0x3ac] ;  /* 0x0000eb00ff0e7b82 */ /* 0x000ea20000000800 */
[----:B0-----:R-:W-:-:S06]  /*0080*/  IMAD.WIDE.U32 R2, R0, 0x4, R2 ;  /* 0x0000000400027825 */ /* 0x001fcc00078e0002 */
[----:B-1----:R-:W3:Y:S02]  /*0090*/  LDG.E.CONSTANT R2, desc[UR6][R2.64] ;  /* 0x0000000602027981 */ /* 0x002ee4000c1e9900 */
[----:B---3--:R-:W-:-:S04]  /*00a0*/  ISETP.GE.AND P0, PT, R2, 0x2, PT ;  /* 0x000000020200780c */ /* 0x008fc80003f06270 */
[----:B--2---:R-:W-:-:S13]  /*00b0*/  ISETP.LT.OR P0, PT, R14, 0x1, !P0 ;  /* 0x000000010e00780c */ /* 0x004fda0004701670 */
[----:B------:R-:W-:Y:S05]  /*00c0*/  @P0 EXIT ;  /* 0x000000000000094d */ /* 0x000fea0003800000 */
[----:B------:R-:W0:Y:S01]  /*00d0*/  S2R R11, SR_TID.X ;  /* 0x00000000000b7919 */ /* 0x000e220000002100 */
[----:B------:R-:W-:Y:S01]  /*00e0*/  VIADD R8, R2, 0xffffffff ;  /* 0xffffffff02087836 */ /* 0x000fe20000000000 */
[----:B------:R-:W1:Y:S01]  /*00f0*/  LDCU UR5, c[0x0][0x3a8] ;  /* 0x00007500ff0577ac */ /* 0x000e620008000800 */
[----:B------:R-:W-:Y:S03]  /*0100*/  BSSY.RECONVERGENT B0, `(.L_x_11) ;  /* 0x0000011000007945 */ /* 0x000fe60003800200 */
[----:B0-----:R-:W-:-:S13]  /*0110*/  ISETP.GE.U32.AND P0, PT, R11, R8, PT ;  /* 0x000000080b00720c */ /* 0x001fda0003f06070 */
[----:B-1----:R-:W-:Y:S05]  /*0120*/  @P0 BRA `(.L_x_12) ;  /* 0x0000000000380947 */ /* 0x002fea0003800000 */
[----:B------:R-:W0:Y:S01]  /*0130*/  S2R R3, SR_CgaCtaId ;  /* 0x0000000000037919 */ /* 0x000e220000008800 */
[----:B------:R-:W1:Y:S01]  /*0140*/  LDC R10, c[0x0][0x360] ;  /* 0x0000d800ff0a7b82 */ /* 0x000e620000000800 */
[----:B------:R-:W-:Y:S01]  /*0150*/  MOV R2, 0x400 ;  /* 0x0000040000027802 */ /* 0x000fe20000000f00 */
[----:B------:R-:W-:-:S06]  /*0160*/  IMAD.MOV.U32 R7, RZ, RZ, R11 ;  /* 0x000000ffff077224 */ /* 0x000fcc00078e000b */
[----:B------:R-:W2:Y:S01]  /*0170*/  LDC.64 R4, c[0x0][0x388] ;  /* 0x0000e200ff047b82 */ /* 0x000ea20000000a00 */
[----:B0-----:R-:W-:-:S07]  /*0180*/  LEA R6, R3, R2, 0x18 ;  /* 0x0000000203067211 */ /* 0x001fce00078ec0ff */
.L_x_13:
[----:B------:R-:W-:-:S04]  /*0190*/  IMAD R3, R0, UR5, R7 ;  /* 0x0000000500037c24 */ /* 0x000fc8000f8e0207 */
[----:B0-2---:R-:W-:-:S06]  /*01a0*/  IMAD.WIDE R2, R3, 0x4, R4 ;  /* 0x0000000403027825 */ /* 0x005fcc00078e0204 */
[----:B------:R-:W2:Y:S01]  /*01b0*/  LDG.E.CONSTANT R2, desc[UR6][R2.64] ;  /* 0x0000000602027981 */ /* 0x000ea2000c1e9900 */
[----:B------:R-:W-:Y:S01]  /*01c0*/  LEA R9, R7, R6, 0x2 ;  /* 0x0000000607097211 */ /* 0x000fe200078e10ff */
[----:B-1----:R-:W-:-:S05]  /*01d0*/  IMAD.IADD R7, R10, 0x1, R7 ;  /* 0x000000010a077824 */ /* 0x002fca00078e0207 */
[----:B------:R-:W-:Y:S01]  /*01e0*/  ISETP.GE.AND P0, PT, R7, R8, PT ;  /* 0x000000080700720c */ /* 0x000fe20003f06270 */
[----:B--2---:R0:W-:-:S12]  /*01f0*/  STS [R9], R2 ;  /* 0x0000000209007388 */ /* 0x0041d80000000800 */
[----:B------:R-:W-:Y:S05]  /*0200*/  @!P0 BRA `(.L_x_13) ;  /* 0xfffffffc00e08947 */ /* 0x000fea000383ffff */
.L_x_12:
[----:B------:R-:W-:Y:S05]  /*0210*/  BSYNC.RECONVERGENT B0 ;  /* 0x0000000000007941 */ /* 0x000fea0003800200 */
.L_x_11:
[----:B0-----:R-:W0:Y:S08]  /*0220*/  LDC.64 R2, c[0x0][0x398] ;  /* 0x0000e600ff027b82 */ /* 0x001e300000000a00 */
[----:B------:R-:W1:Y:S08]  /*0230*/  S2UR UR4, SR_CTAID.X ;  /* 0x00000000000479c3 */ /* 0x000e700000002500 */
[----:B------:R-:W1:Y:S01]  /*0240*/  LDC R12, c[0x0][0x360] ;  /* 0x0000d800ff0c7b82 */ /* 0x000e620000000800 */
[----:B0-----:R-:W-:-:S05]  /*0250*/  IMAD.WIDE.U32 R2, R0, 0x4, R2 ;  /* 0x0000000400027825 */ /* 0x001fca00078e0002 */
[----:B------:R0:W5:Y:S01]  /*0260*/  LDG.E.CONSTANT R9, desc[UR6][R2.64] ;  /* 0x0000000602097981 */ /* 0x000162000c1e9900 */
[----:B-1----:R-:W-:Y:S01]  /*0270*/  IMAD R11, R12, UR4, R11 ;  /* 0x000000040c0b7c24 */ /* 0x002fe2000f8e020b */
[----:B------:R-:W-:Y:S04]  /*0280*/  BAR.SYNC.DEFER_BLOCKING 0x0 ;  /* 0x0000000000007b1d */ /* 0x000fe80000010000 */
[----:B------:R-:W-:-:S13]  /*0290*/  ISETP.GE.AND P0, PT, R11, R14, PT ;  /* 0x0000000e0b00720c */ /* 0x000fda0003f06270 */
[----:B0-----:R-:W-:Y:S05]  /*02a0*/  @P0 EXIT ;  /* 0x000000000000094d */ /* 0x001fea0003800000 */
[----:B------:R-:W0:Y:S02]  /*02b0*/  LDC.64 R2, c[0x0][0x3a0] ;  /* 0x0000e800ff027b82 */ /* 0x000e240000000a00 */
[----:B0-----:R-:W-:-:S05]  /*02c0*/  IMAD.WIDE.U32 R2, R0, 0x4, R2 ;  /* 0x0000000400027825 */ /* 0x001fca00078e0002 */
[----:B------:R0:W5:Y:S01]  /*02d0*/  LDG.E.CONSTANT R10, desc[UR6][R2.64] ;  /* 0x00000006020a7981 */ /* 0x000162000c1e9900 */
[----:B------:R-:W1:Y:S02]  /*02e0*/  LDCU UR4, c[0x0][0x370] ;  /* 0x00006e00ff0477ac */ /* 0x000e640008000800 */
[----:B01----:R-:W-:-:S07]  /*02f0*/  IMAD R12, R12, UR4, RZ ;  /* 0x000000040c0c7c24 */ /* 0x003fce000f8e02ff */
.L_x_19:
[----:B-----5:R-:W-:Y:S01]  /*0300*/  ISETP.GE.AND P0, PT, R11, R9, PT ;  /* 0x000000090b00720c */ /* 0x020fe20003f06270 */
[----:B0-----:R-:W0:Y:S01]  /*0310*/  LDCU UR4, c[0x0][0x3ac] ;  /* 0x00007580ff0477ac */ /* 0x001e220008000800 */
[----:B------:R-:W-:Y:S11]  /*0320*/  BSSY.RECONVERGENT B0, `(.L_x_14) ;  /* 0x0000038000007945 */ /* 0x000ff60003800200 */
[----:B-1----:R-:W1:Y:S01]  /*0330*/  @!P0 LDC.64 R2, c[0x0][0x3b8] ;  /* 0x0000ee00ff028b82 */ /* 0x002e620000000a00 */
[----:B------:R-:W-:Y:S01]  /*0340*/  @!P0 MOV R5, 0x7fc00000 ;  /* 0x7fc0000000058802 */ /* 0x000fe20000000f00 */
[----:B0-----:R-:W-:-:S04]  /*0350*/  IMAD R13, R0, UR4, R11 ;  /* 0x00000004000d7c24 */ /* 0x001fc8000f8e020b */
[----:B-1----:R-:W-:-:S05]  /*0360*/  @!P0 IMAD.WIDE R2, R13, 0x4, R2 ;  /* 0x000000040d028825 */ /* 0x002fca00078e0202 */
[----:B------:R0:W-:Y:S01]  /*0370*/  @!P0 STG.E desc[UR6][R2.64], R5 ;  /* 0x0000000502008986 */ /* 0x0001e2000c101906 */
[----:B------:R-:W-:Y:S05]  /*0380*/  @!P0 BRA `(.L_x_15) ;  /* 0x0000000000c48947 */ /* 0x000fea0003800000 */
[----:B0-----:R-:W0:Y:S01]  /*0390*/  LDC.64 R2, c[0x0][0x380] ;  /* 0x0000e000ff027b82 */ /* 0x001e220000000a00 */
[----:B------:R-:W-:Y:S01]  /*03a0*/  BSSY.RECONVERGENT B1, `(.L_x_16) ;  /* 0x000002b000017945 */ /* 0x000fe20003800200 */
[----:B------:R-:W-:-:S07]  /*03b0*/  CS2R R14, SRZ ;  /* 0x00000000000e7805 */ /* 0x000fce000001ff00 */
.L_x_18:
[----:B------:R-:W-:-:S05]  /*03c0*/  IMAD.IADD R17, R11, 0x1, -R14 ;  /* 0x000000010b117824 */ /* 0x000fca00078e0a0e */
[----:B------:R-:W-:-:S13]  /*03d0*/  ISETP.GE.AND P0, PT, R17, RZ, PT ;  /* 0x000000ff1100720c */ /* 0x000fda0003f06270 */
[----:B------:R-:W-:Y:S05]  /*03e0*/  @!P0 BRA `(.L_x_17) ;  /* 0x0000000000988947 */ /* 0x000fea0003800000 */
[----:B0-----:R-:W-:-:S06]  /*03f0*/  IMAD.WIDE.U32 R16, R17, 0x4, R2 ;  /* 0x0000000411107825 */ /* 0x001fcc00078e0002 */
[----:B------:R-:W2:Y:S01]  /*0400*/  LDG.E.CONSTANT R16, desc[UR6][R16.64] ;  /* 0x0000000610107981 */ /* 0x000ea2000c1e9900 */
[----:B------:R-:W0:Y:S01]  /*0410*/  S2UR UR5, SR_CgaCtaId ;  /* 0x00000000000579c3 */ /* 0x000e220000008800 */
[----:B------:R-:W-:Y:S01]  /*0420*/  UMOV UR4, 0x400 ;  /* 0x0000040000047882 */ /* 0x000fe20000000000 */
[----:B------:R-:W-:-:S04]  /*0430*/  IADD3 R18, PT, PT, R14, 0x1, RZ ;  /* 0x000000010e127810 */ /* 0x000fc80007ffe0ff */
[----:B------:R-:W-:Y:S01]  /*0440*/  ISETP.NE.AND P0, PT, R18, R8, PT ;  /* 0x000000081200720c */ /* 0x000fe20003f05270 */
[----:B0-----:R-:W-:-:S06]  /*0450*/  ULEA UR4, UR5, UR4, 0x18 ;  /* 0x0000000405047291 */ /* 0x001fcc000f8ec0ff */
[----:B------:R-:W-:-:S06]  /*0460*/  LEA R4, R14, UR4, 0x2 ;  /* 0x000000040e047c11 */ /* 0x000fcc000f8e10ff */
[----:B------:R-:W2:Y:S02]  /*0470*/  LDS.128 R4, [R4] ;  /* 0x0000000004047984 */ /* 0x000ea40000000c00 */
[----:B--2---:R-:W-:Y:S01]  /*0480*/  FFMA R15, R16, R4, R15 ;  /* 0x00000004100f7223 */ /* 0x004fe2000000000f */
[----:B------:R-:W-:Y:S06]  /*0490*/  @!P0 BRA `(.L_x_17) ;  /* 0x00000000006c8947 */ /* 0x000fec0003800000 */
[----:B------:R-:W-:-:S05]  /*04a0*/  IMAD.IADD R17, R11, 0x1, -R18 ;  /* 0x000000010b117824 */ /* 0x000fca00078e0a12 */
[----:B------:R-:W-:-:S13]  /*04b0*/  ISETP.GE.AND P0, PT, R17, RZ, PT ;  /* 0x000000ff1100720c */ /* 0x000fda0003f06270 */
[----:B------:R-:W-:Y:S05]  /*04c0*/  @!P0 BRA `(.L_x_17) ;  /* 0x0000000000608947 */ /* 0x000fea0003800000 */
        /* <DEDUP_REMOVED lines=23> */
[----:B------:R-:W-:Y:S05]  /*0640*/  @P0 BRA `(.L_x_18) ;  /* 0xfffffffc005c0947 */ /* 0x000fea000383ffff */
.L_x_17:
[----:B------:R-:W-:Y:S05]  /*0650*/  BSYNC.RECONVERGENT B1 ;  /* 0x0000000000017941 */ /* 0x000fea0003800200 */
.L_x_16:
[----:B0-----:R-:W0:Y:S01]  /*0660*/  LDC.64 R2, c[0x0][0x3b8] ;  /* 0x0000ee00ff027b82 */ /* 0x001e220000000a00 */
[----:B------:R-:W-:Y:S01]  /*0670*/  FMUL R15, R10, R15 ;  /* 0x0000000f0a0f7220 */ /* 0x000fe20000400000 */
[----:B0-----:R-:W-:-:S05]  /*0680*/  IMAD.WIDE R2, R13, 0x4, R2 ;  /* 0x000000040d027825 */ /* 0x001fca00078e0202 */
[----:B------:R1:W-:Y:S02]  /*0690*/  STG.E desc[UR6][R2.64], R15 ;  /* 0x0000000f02007986 */ /* 0x0003e4000c101906 */
.L_x_15:
[----:B------:R-:W-:Y:S05]  /*06a0*/  BSYNC.RECONVERGENT B0 ;  /* 0x0000000000007941 */ /* 0x000fea0003800200 */
.L_x_14:
[----:B------:R-:W2:Y:S01]  /*06b0*/  LDCU UR4, c[0x0][0x3ac] ;  /* 0x00007580ff0477ac */ /* 0x000ea20008000800 */
[----:B------:R-:W-:-:S04]  /*06c0*/  IADD3 R11, PT, PT, R12, R11, RZ ;  /* 0x0000000b0c0b7210 */ /* 0x000fc80007ffe0ff */
[----:B--2---:R-:W-:-:S13]  /*06d0*/  ISETP.GE.AND P0, PT, R11, UR4, PT ;  /* 0x000000040b007c0c */ /* 0x004fda000bf06270 */
[----:B------:R-:W-:Y:S05]  /*06e0*/  @!P0 BRA `(.L_x_19) ;  /* 0xfffffffc00048947 */ /* 0x000fea000383ffff */
[----:B------:R-:W-:Y:S05]  /*06f0*/  EXIT ;  /* 0x000000000000794d */ /* 0x000fea0003800000 */
.L_x_20:
        /* <DEDUP_REMOVED lines=16> */
.L_x_22:


//--------------------- .nv.shared.srwma_many_series_one_param_f32 --------------------------
	.section	.nv.shared.srwma_many_series_one_param_f32,"aw",@nobits
	.sectionflags	@""
	.align	16
	.zero		1024


//--------------------- .nv.shared.reserved.0     --------------------------
	.section	.nv.shared.reserved.0,"aw",@nobits
	.weak		__nv_reservedSMEM_offset_0_alias
	.size		__nv_reservedSMEM_offset_0_alias, 0, 64
	.other		__nv_reservedSMEM_offset_0_alias,@"STO_CUDA_RESERVED_SHARED STV_DEFAULT"
__nv_reservedSMEM_offset_0_alias:
	.zero		0
	.zero		64


//--------------------- .nv.shared.srwma_batch_f32 --------------------------
	.section	.nv.shared.srwma_batch_f32,"aw",@nobits
	.sectionflags	@""
	.align	16
	.zero		1024


//--------------------- .nv.constant0.srwma_many_series_one_param_f32 --------------------------
	.section	.nv.constant0.srwma_many_series_one_param_f32,"a",@progbits
	.sectionflags	@""
	.align	4
.nv.constant0.srwma_many_series_one_param_f32:
	.zero		944


//--------------------- .nv.constant0.srwma_batch_f32 --------------------------
	.section	.nv.constant0.srwma_batch_f32,"a",@progbits
	.sectionflags	@""
	.align	4
.nv.constant0.srwma_batch_f32:
	.zero		960


//--------------------- SYMBOLS --------------------------

	.type		.nv.reservedSmem.offset0,@object
	.size		.nv.reservedSmem.offset0,0x4
	.type		.nv.reservedSmem.cap,@object
	.size		.nv.reservedSmem.cap,0x4
